//
// Generated by NVIDIA NVVM Compiler
//
// Compiler Build ID: CL-36424714
// Cuda compilation tools, release 13.0, V13.0.88
// Based on NVVM 20.0.0
//

.version 9.0
.target sm_100
.address_size 64

	// .globl	_Z9mm_kernelPfS_S_iii

.visible .entry _Z9mm_kernelPfS_S_iii(
	.param .u64 .ptr .align 1 _Z9mm_kernelPfS_S_iii_param_0,
	.param .u64 .ptr .align 1 _Z9mm_kernelPfS_S_iii_param_1,
	.param .u64 .ptr .align 1 _Z9mm_kernelPfS_S_iii_param_2,
	.param .u32 _Z9mm_kernelPfS_S_iii_param_3,
	.param .u32 _Z9mm_kernelPfS_S_iii_param_4,
	.param .u32 _Z9mm_kernelPfS_S_iii_param_5
)
{
	.reg .pred 	%p<13>;
	.reg .b32 	%r<78>;
	.reg .b32 	%f<65>;
	.reg .b64 	%rd<53>;

	ld.param.u64 	%rd7, [_Z9mm_kernelPfS_S_iii_param_0];
	ld.param.u64 	%rd8, [_Z9mm_kernelPfS_S_iii_param_1];
	ld.param.u64 	%rd6, [_Z9mm_kernelPfS_S_iii_param_2];
	ld.param.u32 	%r32, [_Z9mm_kernelPfS_S_iii_param_3];
	ld.param.u32 	%r30, [_Z9mm_kernelPfS_S_iii_param_4];
	ld.param.u32 	%r31, [_Z9mm_kernelPfS_S_iii_param_5];
	cvta.to.global.u64 	%rd1, %rd8;
	cvta.to.global.u64 	%rd2, %rd7;
	mov.u32 	%r34, %ctaid.y;
	mov.u32 	%r35, %ntid.y;
	mov.u32 	%r36, %tid.y;
	mad.lo.s32 	%r37, %r34, %r35, %r36;
	mov.u32 	%r38, %ctaid.x;
	mov.u32 	%r39, %ntid.x;
	mov.u32 	%r40, %tid.x;
	mad.lo.s32 	%r2, %r38, %r39, %r40;
	setp.ge.s32 	%p1, %r2, %r31;
	setp.ge.s32 	%p2, %r37, %r32;
	or.pred  	%p3, %p1, %p2;
	@%p3 bra 	$L__BB0_15;
	setp.lt.s32 	%p4, %r30, 1;
	mov.f32 	%f64, 0f00000000;
	@%p4 bra 	$L__BB0_14;
	mul.lo.s32 	%r3, %r30, %r37;
	and.b32  	%r4, %r30, 7;
	setp.lt.u32 	%p5, %r30, 8;
	mov.b32 	%r72, 0;
	mov.u32 	%r77, %r72;
	@%p5 bra 	$L__BB0_5;
	and.b32  	%r72, %r30, 2147483640;
	neg.s32 	%r66, %r72;
	shl.b32 	%r7, %r31, 3;
	mul.wide.u32 	%rd9, %r3, 4;
	add.s64 	%rd10, %rd9, %rd2;
	add.s64 	%rd52, %rd10, 16;
	mov.b32 	%r77, 0;
	mul.wide.s32 	%rd13, %r31, 4;
	mov.u32 	%r65, %r2;
$L__BB0_4:
	.pragma "nounroll";
	ld.global.f32 	%f4, [%rd52+-16];
	mul.wide.s32 	%rd11, %r65, 4;
	add.s64 	%rd12, %rd1, %rd11;
	ld.global.f32 	%f5, [%rd12];
	cvt.rn.f32.s32 	%f6, %r77;
	fma.rn.f32 	%f7, %f4, %f5, %f6;
	cvt.rzi.s32.f32 	%r44, %f7;
	ld.global.f32 	%f8, [%rd52+-12];
	add.s64 	%rd14, %rd12, %rd13;
	ld.global.f32 	%f9, [%rd14];
	cvt.rn.f32.s32 	%f10, %r44;
	fma.rn.f32 	%f11, %f8, %f9, %f10;
	cvt.rzi.s32.f32 	%r45, %f11;
	ld.global.f32 	%f12, [%rd52+-8];
	add.s64 	%rd15, %rd14, %rd13;
	ld.global.f32 	%f13, [%rd15];
	cvt.rn.f32.s32 	%f14, %r45;
	fma.rn.f32 	%f15, %f12, %f13, %f14;
	cvt.rzi.s32.f32 	%r46, %f15;
	ld.global.f32 	%f16, [%rd52+-4];
	add.s64 	%rd16, %rd15, %rd13;
	ld.global.f32 	%f17, [%rd16];
	cvt.rn.f32.s32 	%f18, %r46;
	fma.rn.f32 	%f19, %f16, %f17, %f18;
	cvt.rzi.s32.f32 	%r47, %f19;
	ld.global.f32 	%f20, [%rd52];
	add.s64 	%rd17, %rd16, %rd13;
	ld.global.f32 	%f21, [%rd17];
	cvt.rn.f32.s32 	%f22, %r47;
	fma.rn.f32 	%f23, %f20, %f21, %f22;
	cvt.rzi.s32.f32 	%r48, %f23;
	ld.global.f32 	%f24, [%rd52+4];
	add.s64 	%rd18, %rd17, %rd13;
	ld.global.f32 	%f25, [%rd18];
	cvt.rn.f32.s32 	%f26, %r48;
	fma.rn.f32 	%f27, %f24, %f25, %f26;
	cvt.rzi.s32.f32 	%r49, %f27;
	ld.global.f32 	%f28, [%rd52+8];
	add.s64 	%rd19, %rd18, %rd13;
	ld.global.f32 	%f29, [%rd19];
	cvt.rn.f32.s32 	%f30, %r49;
	fma.rn.f32 	%f31, %f28, %f29, %f30;
	cvt.rzi.s32.f32 	%r50, %f31;
	ld.global.f32 	%f32, [%rd52+12];
	add.s64 	%rd20, %rd19, %rd13;
	ld.global.f32 	%f33, [%rd20];
	cvt.rn.f32.s32 	%f34, %r50;
	fma.rn.f32 	%f35, %f32, %f33, %f34;
	cvt.rzi.s32.f32 	%r77, %f35;
	add.s32 	%r66, %r66, 8;
	add.s32 	%r65, %r65, %r7;
	add.s64 	%rd52, %rd52, 32;
	setp.ne.s32 	%p6, %r66, 0;
	@%p6 bra 	$L__BB0_4;
$L__BB0_5:
	setp.eq.s32 	%p7, %r4, 0;
	@%p7 bra 	$L__BB0_13;
	and.b32  	%r17, %r30, 3;
	setp.lt.u32 	%p8, %r4, 4;
	@%p8 bra 	$L__BB0_8;
	add.s32 	%r52, %r72, %r3;
	mul.wide.u32 	%rd21, %r52, 4;
	add.s64 	%rd22, %rd2, %rd21;
	ld.global.f32 	%f36, [%rd22];
	mad.lo.s32 	%r53, %r72, %r31, %r2;
	mul.wide.s32 	%rd23, %r53, 4;
	add.s64 	%rd24, %rd1, %rd23;
	ld.global.f32 	%f37, [%rd24];
	cvt.rn.f32.s32 	%f38, %r77;
	fma.rn.f32 	%f39, %f36, %f37, %f38;
	cvt.rzi.s32.f32 	%r54, %f39;
	cvt.u64.u32 	%rd25, %r3;
	cvt.u64.u32 	%rd26, %r72;
	add.s64 	%rd27, %rd26, %rd25;
	shl.b64 	%rd28, %rd27, 2;
	add.s64 	%rd29, %rd2, %rd28;
	ld.global.f32 	%f40, [%rd29+4];
	mul.wide.s32 	%rd30, %r31, 4;
	add.s64 	%rd31, %rd24, %rd30;
	ld.global.f32 	%f41, [%rd31];
	cvt.rn.f32.s32 	%f42, %r54;
	fma.rn.f32 	%f43, %f40, %f41, %f42;
	cvt.rzi.s32.f32 	%r55, %f43;
	ld.global.f32 	%f44, [%rd29+8];
	add.s64 	%rd32, %rd31, %rd30;
	ld.global.f32 	%f45, [%rd32];
	cvt.rn.f32.s32 	%f46, %r55;
	fma.rn.f32 	%f47, %f44, %f45, %f46;
	cvt.rzi.s32.f32 	%r56, %f47;
	ld.global.f32 	%f48, [%rd29+12];
	add.s64 	%rd33, %rd32, %rd30;
	ld.global.f32 	%f49, [%rd33];
	cvt.rn.f32.s32 	%f50, %r56;
	fma.rn.f32 	%f51, %f48, %f49, %f50;
	cvt.rzi.s32.f32 	%r77, %f51;
	add.s32 	%r72, %r72, 4;
$L__BB0_8:
	setp.eq.s32 	%p9, %r17, 0;
	@%p9 bra 	$L__BB0_13;
	setp.eq.s32 	%p10, %r17, 1;
	@%p10 bra 	$L__BB0_11;
	add.s32 	%r58, %r72, %r3;
	mul.wide.u32 	%rd34, %r58, 4;
	add.s64 	%rd35, %rd2, %rd34;
	ld.global.f32 	%f52, [%rd35];
	mad.lo.s32 	%r59, %r72, %r31, %r2;
	mul.wide.s32 	%rd36, %r59, 4;
	add.s64 	%rd37, %rd1, %rd36;
	ld.global.f32 	%f53, [%rd37];
	cvt.rn.f32.s32 	%f54, %r77;
	fma.rn.f32 	%f55, %f52, %f53, %f54;
	cvt.rzi.s32.f32 	%r60, %f55;
	cvt.u64.u32 	%rd38, %r3;
	cvt.u64.u32 	%rd39, %r72;
	add.s64 	%rd40, %rd39, %rd38;
	shl.b64 	%rd41, %rd40, 2;
	add.s64 	%rd42, %rd2, %rd41;
	ld.global.f32 	%f56, [%rd42+4];
	mul.wide.s32 	%rd43, %r31, 4;
	add.s64 	%rd44, %rd37, %rd43;
	ld.global.f32 	%f57, [%rd44];
	cvt.rn.f32.s32 	%f58, %r60;
	fma.rn.f32 	%f59, %f56, %f57, %f58;
	cvt.rzi.s32.f32 	%r77, %f59;
	add.s32 	%r72, %r72, 2;
$L__BB0_11:
	and.b32  	%r61, %r30, 1;
	setp.eq.b32 	%p11, %r61, 1;
	not.pred 	%p12, %p11;
	@%p12 bra 	$L__BB0_13;
	add.s32 	%r62, %r72, %r3;
	mul.wide.u32 	%rd45, %r62, 4;
	add.s64 	%rd46, %rd2, %rd45;
	ld.global.f32 	%f60, [%rd46];
	mad.lo.s32 	%r63, %r72, %r31, %r2;
	mul.wide.s32 	%rd47, %r63, 4;
	add.s64 	%rd48, %rd1, %rd47;
	ld.global.f32 	%f61, [%rd48];
	cvt.rn.f32.s32 	%f62, %r77;
	fma.rn.f32 	%f63, %f60, %f61, %f62;
	cvt.rzi.s32.f32 	%r77, %f63;
$L__BB0_13:
	cvt.rn.f32.s32 	%f64, %r77;
$L__BB0_14:
	mad.lo.s32 	%r64, %r31, %r37, %r2;
	cvta.to.global.u64 	%rd49, %rd6;
	mul.wide.s32 	%rd50, %r64, 4;
	add.s64 	%rd51, %rd49, %rd50;
	st.global.f32 	[%rd51], %f64;
$L__BB0_15:
	ret;

}


// ===== COMPILED SASS (sm_100) =====

	.target	sm_100

	.elftype	@"ET_EXEC"


//--------------------- .note.nv.tkinfo           --------------------------
	.section	.note.nv.tkinfo,"",@"SHT_NOTE"
	.sectionflags	@"SHF_NOTE_NV_TKINFO"
	.tkinfo
        /*0018*/ 	.word	0x00000002
        /*0030*/ 	.string	""
        /*0030*/ 	.string	"ptxas"
        /*0030*/ 	.string	"Cuda compilation tools, release 13.0, V13.0.88"
        /*0030*/ 	.string	"Build cuda_13.0.r13.0/compiler.36424714_0"
        /*0030*/ 	.string	"-arch sm_100 -m 64 "



//--------------------- .note.nv.cuinfo           --------------------------
	.section	.note.nv.cuinfo,"",@"SHT_NOTE"
	.sectionflags	@"SHF_NOTE_NV_CUINFO"
        /*0018*/ 	.short	0x0002
        /*001a*/ 	.short	0x0064
        /*001c*/ 	.short	0x0082
	.zero		2


//--------------------- .nv.info                  --------------------------
	.section	.nv.info,"",@"SHT_CUDA_INFO"
	.align	4


	//----- nvinfo : EIATTR_REGCOUNT
	.align		4
        /*0000*/ 	.byte	0x04, 0x2f
        /*0002*/ 	.short	(.L_1 - .L_0)
	.align		4
.L_0:
        /*0004*/ 	.word	index@(_Z9mm_kernelPfS_S_iii)
        /*0008*/ 	.word	0x00000020


	//----- nvinfo : EIATTR_FRAME_SIZE
	.align		4
.L_1:
        /*000c*/ 	.byte	0x04, 0x11
        /*000e*/ 	.short	(.L_3 - .L_2)
	.align		4
.L_2:
        /*0010*/ 	.word	index@(_Z9mm_kernelPfS_S_iii)
        /*0014*/ 	.word	0x00000000


	//----- nvinfo : EIATTR_MIN_STACK_SIZE
	.align		4
.L_3:
        /*0018*/ 	.byte	0x04, 0x12
        /*001a*/ 	.short	(.L_5 - .L_4)
	.align		4
.L_4:
        /*001c*/ 	.word	index@(_Z9mm_kernelPfS_S_iii)
        /*0020*/ 	.word	0x00000000
.L_5:


//--------------------- .nv.compat                --------------------------
	.section	.nv.compat,"",@"SHT_CUDA_COMPAT_INFO"
	.align	4
        /*0000*/ 	.byte	0x02, 0x09, 0x00, 0x00, 0x02, 0x02, 0x01, 0x00, 0x02, 0x05, 0x05, 0x00, 0x03, 0x07, 0x01, 0x01
        /*0010*/ 	.byte	0x02, 0x03, 0x00, 0x00, 0x02, 0x06, 0x01, 0x00, 0x04, 0x0b, 0x08, 0x00, 0x09, 0x00, 0x00, 0x00
        /*0020*/ 	.byte	0x00, 0x00, 0x00, 0x00


//--------------------- .nv.info._Z9mm_kernelPfS_S_iii --------------------------
	.section	.nv.info._Z9mm_kernelPfS_S_iii,"",@"SHT_CUDA_INFO"
	.sectionflags	@""
	.align	4


	//----- nvinfo : EIATTR_CUDA_API_VERSION
	.align		4
        /*0000*/ 	.byte	0x04, 0x37
        /*0002*/ 	.short	(.L_7 - .L_6)
.L_6:
        /*0004*/ 	.word	0x00000082


	//----- nvinfo : EIATTR_KPARAM_INFO
	.align		4
.L_7:
        /*0008*/ 	.byte	0x04, 0x17
        /*000a*/ 	.short	(.L_9 - .L_8)
.L_8:
        /*000c*/ 	.word	0x00000000
        /*0010*/ 	.short	0x0005
        /*0012*/ 	.short	0x0020
        /*0014*/ 	.byte	0x00, 0xf0, 0x11, 0x00


	//----- nvinfo : EIATTR_KPARAM_INFO
	.align		4
.L_9:
        /*0018*/ 	.byte	0x04, 0x17
        /*001a*/ 	.short	(.L_11 - .L_10)
.L_10:
        /*001c*/ 	.word	0x00000000
        /*0020*/ 	.short	0x0004
        /*0022*/ 	.short	0x001c
        /*0024*/ 	.byte	0x00, 0xf0, 0x11, 0x00


	//----- nvinfo : EIATTR_KPARAM_INFO
	.align		4
.L_11:
        /*0028*/ 	.byte	0x04, 0x17
        /*002a*/ 	.short	(.L_13 - .L_12)
.L_12:
        /*002c*/ 	.word	0x00000000
        /*0030*/ 	.short	0x0003
        /*0032*/ 	.short	0x0018
        /*0034*/ 	.byte	0x00, 0xf0, 0x11, 0x00


	//----- nvinfo : EIATTR_KPARAM_INFO
	.align		4
.L_13:
        /*0038*/ 	.byte	0x04, 0x17
        /*003a*/ 	.short	(.L_15 - .L_14)
.L_14:
        /*003c*/ 	.word	0x00000000
        /*0040*/ 	.short	0x0002
        /*0042*/ 	.short	0x0010
        /*0044*/ 	.byte	0x00, 0xf5, 0x21, 0x00


	//----- nvinfo : EIATTR_KPARAM_INFO
	.align		4
.L_15:
        /*0048*/ 	.byte	0x04, 0x17
        /*004a*/ 	.short	(.L_17 - .L_16)
.L_16:
        /*004c*/ 	.word	0x00000000
        /*0050*/ 	.short	0x0001
        /*0052*/ 	.short	0x0008
        /*0054*/ 	.byte	0x00, 0xf5, 0x21, 0x00


	//----- nvinfo : EIATTR_KPARAM_INFO
	.align		4
.L_17:
        /*0058*/ 	.byte	0x04, 0x17
        /*005a*/ 	.short	(.L_19 - .L_18)
.L_18:
        /*005c*/ 	.word	0x00000000
        /*0060*/ 	.short	0x0000
        /*0062*/ 	.short	0x0000
        /*0064*/ 	.byte	0x00, 0xf5, 0x21, 0x00


	//----- nvinfo : EIATTR_SPARSE_MMA_MASK
	.align		4
.L_19:
        /*0068*/ 	.byte	0x03, 0x50
        /*006a*/ 	.short	0x0000


	//----- nvinfo : EIATTR_MAXREG_COUNT
	.align		4
        /*006c*/ 	.byte	0x03, 0x1b
        /*006e*/ 	.short	0x00ff


	//----- nvinfo : EIATTR_MERCURY_ISA_VERSION
	.align		4
        /*0070*/ 	.byte	0x03, 0x5f
        /*0072*/ 	.short	0x0101


	//----- nvinfo : EIATTR_VRC_CTA_INIT_COUNT
	.align		4
        /*0074*/ 	.byte	0x02, 0x4a
	.zero		1
	.zero		1


	//----- nvinfo : EIATTR_EXIT_INSTR_OFFSETS
	.align		4
        /*0078*/ 	.byte	0x04, 0x1c
        /*007a*/ 	.short	(.L_21 - .L_20)


	//   ....[0]....
.L_20:
        /*007c*/ 	.word	0x000000d0


	//   ....[1]....
        /*0080*/ 	.word	0x00000ae0


	//----- nvinfo : EIATTR_CBANK_PARAM_SIZE
	.align		4
.L_21:
        /*0084*/ 	.byte	0x03, 0x19
        /*0086*/ 	.short	0x0024


	//----- nvinfo : EIATTR_PARAM_CBANK
	.align		4
        /*0088*/ 	.byte	0x04, 0x0a
        /*008a*/ 	.short	(.L_23 - .L_22)
	.align		4
.L_22:
        /*008c*/ 	.word	index@(.nv.constant0._Z9mm_kernelPfS_S_iii)
        /*0090*/ 	.short	0x0380
        /*0092*/ 	.short	0x0024


	//----- nvinfo : EIATTR_SW_WAR
	.align		4
.L_23:
        /*0094*/ 	.byte	0x04, 0x36
        /*0096*/ 	.short	(.L_25 - .L_24)
.L_24:
        /*0098*/ 	.word	0x00000008
.L_25:


//--------------------- .nv.callgraph             --------------------------
	.section	.nv.callgraph,"",@"SHT_CUDA_CALLGRAPH"
	.align	4
	.sectionentsize	8
	.align		4
        /*0000*/ 	.word	0x00000000
	.align		4
        /*0004*/ 	.word	0xffffffff
	.align		4
        /*0008*/ 	.word	0x00000000
	.align		4
        /*000c*/ 	.word	0xfffffffe
	.align		4
        /*0010*/ 	.word	0x00000000
	.align		4
        /*0014*/ 	.word	0xfffffffd
	.align		4
        /*0018*/ 	.word	0x00000000
	.align		4
        /*001c*/ 	.word	0xfffffffc


//--------------------- .text._Z9mm_kernelPfS_S_iii --------------------------
	.section	.text._Z9mm_kernelPfS_S_iii,"ax",@progbits
	.align	128
        .global         _Z9mm_kernelPfS_S_iii
        .type           _Z9mm_kernelPfS_S_iii,@function
        .size           _Z9mm_kernelPfS_S_iii,(.L_x_7 - _Z9mm_kernelPfS_S_iii)
        .other          _Z9mm_kernelPfS_S_iii,@"STO_CUDA_ENTRY STV_DEFAULT"
_Z9mm_kernelPfS_S_iii:
.text._Z9mm_kernelPfS_S_iii:
[----:B------:R-:W-:Y:S01]  /*0000*/  LDC R1, c[0x0][0x37c] ;  /* 0x0000df00ff017b82 */ /* 0x000fe20000000800 */
[----:B------:R-:W0:Y:S07]  /*0010*/  S2R R3, SR_TID.Y ;  /* 0x0000000000037919 */ /* 0x000e2e0000002200 */
[----:B------:R-:W0:Y:S01]  /*0020*/  S2UR UR4, SR_CTAID.Y ;  /* 0x00000000000479c3 */ /* 0x000e220000002600 */
[----:B------:R-:W1:Y:S01]  /*0030*/  LDCU UR6, c[0x0][0x398] ;  /* 0x00007300ff0677ac */ /* 0x000e620008000800 */
[----:B------:R-:W2:Y:S06]  /*0040*/  S2R R5, SR_TID.X ;  /* 0x0000000000057919 */ /* 0x000eac0000002100 */
[----:B------:R-:W0:Y:S08]  /*0050*/  LDC R0, c[0x0][0x364] ;  /* 0x0000d900ff007b82 */ /* 0x000e300000000800 */
[----:B------:R-:W2:Y:S08]  /*0060*/  S2UR UR5, SR_CTAID.X ;  /* 0x00000000000579c3 */ /* 0x000eb00000002500 */
[----:B------:R-:W2:Y:S08]  /*0070*/  LDC R14, c[0x0][0x360] ;  /* 0x0000d800ff0e7b82 */ /* 0x000eb00000000800 */
[----:B------:R-:W3:Y:S01]  /*0080*/  LDC R15, c[0x0][0x3a0] ;  /* 0x0000e800ff0f7b82 */ /* 0x000ee20000000800 */
[----:B0-----:R-:W-:-:S05]  /*0090*/  IMAD R0, R0, UR4, R3 ;  /* 0x0000000400007c24 */ /* 0x001fca000f8e0203 */
[----:B-1----:R-:W-:Y:S01]  /*00a0*/  ISETP.GE.AND P0, PT, R0, UR6, PT ;  /* 0x0000000600007c0c */ /* 0x002fe2000bf06270 */
[----:B--2---:R-:W-:-:S05]  /*00b0*/  IMAD R14, R14, UR5, R5 ;  /* 0x000000050e0e7c24 */ /* 0x004fca000f8e0205 */
[----:B---3--:R-:W-:-:S13]  /*00c0*/  ISETP.GE.OR P0, PT, R14, R15, P0 ;  /* 0x0000000f0e00720c */ /* 0x008fda0000706670 */
[----:B------:R-:W-:Y:S05]  /*00d0*/  @P0 EXIT ;  /* 0x000000000000094d */ /* 0x000fea0003800000 */
[----:B------:R-:W0:Y:S01]  /*00e0*/  LDCU UR5, c[0x0][0x39c] ;  /* 0x00007380ff0577ac */ /* 0x000e220008000800 */
[----:B------:R-:W-:Y:S01]  /*00f0*/  HFMA2 R17, -RZ, RZ, 0, 0 ;  /* 0x00000000ff117431 */ /* 0x000fe200000001ff */
[----:B------:R-:W1:Y:S01]  /*0100*/  LDCU.64 UR8, c[0x0][0x358] ;  /* 0x00006b00ff0877ac */ /* 0x000e620008000a00 */
[----:B0-----:R-:W-:-:S09]  /*0110*/  UISETP.GE.AND UP0, UPT, UR5, 0x1, UPT ;  /* 0x000000010500788c */ /* 0x001fd2000bf06270 */
[----:B-1----:R-:W-:Y:S05]  /*0120*/  BRA.U !UP0, `(.L_x_0) ;  /* 0x00000009085c7547 */ /* 0x002fea000b800000 */
[----:B------:R-:W-:Y:S02]  /*0130*/  UISETP.GE.U32.AND UP1, UPT, UR5, 0x8, UPT ;  /* 0x000000080500788c */ /* 0x000fe4000bf26070 */
[----:B------:R-:W-:Y:S01]  /*0140*/  IMAD R16, R0, UR5, RZ ;  /* 0x0000000500107c24 */ /* 0x000fe2000f8e02ff */
[----:B------:R-:W-:Y:S01]  /*0150*/  ULOP3.LUT UR6, UR5, 0x7, URZ, 0xc0, !UPT ;  /* 0x0000000705067892 */ /* 0x000fe2000f8ec0ff */
[----:B------:R-:W-:Y:S01]  /*0160*/  MOV R17, RZ ;  /* 0x000000ff00117202 */ /* 0x000fe20000000f00 */
[----:B------:R-:W-:Y:S02]  /*0170*/  UMOV UR4, URZ ;  /* 0x000000ff00047c82 */ /* 0x000fe40008000000 */
[----:B------:R-:W-:Y:S02]  /*0180*/  UISETP.NE.AND UP0, UPT, UR6, URZ, UPT ;  /* 0x000000ff0600728c */ /* 0x000fe4000bf05270 */
[----:B------:R-:W-:Y:S09]  /*0190*/  BRA.U !UP1, `(.L_x_1) ;  /* 0x0000000109fc7547 */ /* 0x000ff2000b800000 */
[----:B------:R-:W0:Y:S01]  /*01a0*/  LDC.64 R2, c[0x0][0x380] ;  /* 0x0000e000ff027b82 */ /* 0x000e220000000a00 */
[----:B------:R-:W-:Y:S01]  /*01b0*/  ULOP3.LUT UR4, UR5, 0x7ffffff8, URZ, 0xc0, !UPT ;  /* 0x7ffffff805047892 */ /* 0x000fe2000f8ec0ff */
[----:B------:R-:W-:Y:S02]  /*01c0*/  MOV R17, RZ ;  /* 0x000000ff00117202 */ /* 0x000fe40000000f00 */
[----:B------:R-:W-:Y:S01]  /*01d0*/  MOV R18, R14 ;  /* 0x0000000e00127202 */ /* 0x000fe20000000f00 */
[----:B------:R-:W-:Y:S01]  /*01e0*/  UIADD3 UR7, UPT, UPT, -UR4, URZ, URZ ;  /* 0x000000ff04077290 */ /* 0x000fe2000fffe1ff */
[----:B0-----:R-:W-:-:S03]  /*01f0*/  IMAD.WIDE.U32 R2, R16, 0x4, R2 ;  /* 0x0000000410027825 */ /* 0x001fc600078e0002 */
[----:B------:R-:W-:-:S04]  /*0200*/  IADD3 R2, P0, PT, R2, 0x10, RZ ;  /* 0x0000001002027810 */ /* 0x000fc80007f1e0ff */
[----:B------:R-:W-:-:S09]  /*0210*/  IADD3.X R3, PT, PT, RZ, R3, RZ, P0, !PT ;  /* 0x00000003ff037210 */ /* 0x000fd200007fe4ff */
.L_x_2:
[----:B0-----:R-:W0:Y:S01]  /*0220*/  LDC.64 R8, c[0x0][0x388] ;  /* 0x0000e200ff087b82 */ /* 0x001e220000000a00 */
[----:B------:R-:W2:Y:S04]  /*0230*/  LDG.E R20, desc[UR8][R2.64+-0x10] ;  /* 0xfffff00802147981 */ /* 0x000ea8000c1e1900 */
[----:B------:R-:W3:Y:S04]  /*0240*/  LDG.E R26, desc[UR8][R2.64+-0xc] ;  /* 0xfffff408021a7981 */ /* 0x000ee8000c1e1900 */
[----:B------:R-:W4:Y:S04]  /*0250*/  LDG.E R24, desc[UR8][R2.64+-0x8] ;  /* 0xfffff80802187981 */ /* 0x000f28000c1e1900 */
[----:B------:R-:W5:Y:S04]  /*0260*/  LDG.E R22, desc[UR8][R2.64+-0x4] ;  /* 0xfffffc0802167981 */ /* 0x000f68000c1e1900 */
[----:B------:R-:W5:Y:S04]  /*0270*/  LDG.E R27, desc[UR8][R2.64] ;  /* 0x00000008021b7981 */ /* 0x000f68000c1e1900 */
[----:B------:R-:W5:Y:S01]  /*0280*/  LDG.E R29, desc[UR8][R2.64+0x4] ;  /* 0x00000408021d7981 */ /* 0x000f62000c1e1900 */
[----:B0-----:R-:W-:-:S05]  /*0290*/  IMAD.WIDE R8, R18, 0x4, R8 ;  /* 0x0000000412087825 */ /* 0x001fca00078e0208 */
[----:B------:R0:W2:Y:S01]  /*02a0*/  LDG.E R19, desc[UR8][R8.64] ;  /* 0x0000000808137981 */ /* 0x0000a2000c1e1900 */
[----:B------:R-:W-:-:S05]  /*02b0*/  IMAD.WIDE R10, R15, 0x4, R8 ;  /* 0x000000040f0a7825 */ /* 0x000fca00078e0208 */
[----:B-1----:R1:W3:Y:S01]  /*02c0*/  LDG.E R21, desc[UR8][R10.64] ;  /* 0x000000080a157981 */ /* 0x0022e2000c1e1900 */
[----:B------:R-:W-:-:S05]  /*02d0*/  IMAD.WIDE R12, R15, 0x4, R10 ;  /* 0x000000040f0c7825 */ /* 0x000fca00078e020a */
[----:B------:R1:W4:Y:S01]  /*02e0*/  LDG.E R25, desc[UR8][R12.64] ;  /* 0x000000080c197981 */ /* 0x000322000c1e1900 */
[----:B------:R-:W-:-:S05]  /*02f0*/  IMAD.WIDE R4, R15, 0x4, R12 ;  /* 0x000000040f047825 */ /* 0x000fca00078e020c */
[----:B------:R-:W5:Y:S01]  /*0300*/  LDG.E R23, desc[UR8][R4.64] ;  /* 0x0000000804177981 */ /* 0x000f62000c1e1900 */
[----:B------:R-:W-:-:S05]  /*0310*/  IMAD.WIDE R6, R15, 0x4, R4 ;  /* 0x000000040f067825 */ /* 0x000fca00078e0204 */
[----:B------:R-:W5:Y:S01]  /*0320*/  LDG.E R28, desc[UR8][R6.64] ;  /* 0x00000008061c7981 */ /* 0x000f62000c1e1900 */
[----:B0-----:R-:W-:-:S03]  /*0330*/  IMAD.WIDE R8, R15, 0x4, R6 ;  /* 0x000000040f087825 */ /* 0x001fc600078e0206 */
[----:B------:R-:W5:Y:S04]  /*0340*/  LDG.E R5, desc[UR8][R2.64+0x8] ;  /* 0x0000080802057981 */ /* 0x000f68000c1e1900 */
[----:B------:R-:W5:Y:S01]  /*0350*/  LDG.E R4, desc[UR8][R8.64] ;  /* 0x0000000808047981 */ /* 0x000f62000c1e1900 */
[----:B-1----:R-:W-:-:S03]  /*0360*/  IMAD.WIDE R10, R15, 0x4, R8 ;  /* 0x000000040f0a7825 */ /* 0x002fc600078e0208 */
[----:B------:R0:W5:Y:S04]  /*0370*/  LDG.E R7, desc[UR8][R2.64+0xc] ;  /* 0x00000c0802077981 */ /* 0x000168000c1e1900 */
[----:B------:R1:W5:Y:S01]  /*0380*/  LDG.E R6, desc[UR8][R10.64] ;  /* 0x000000080a067981 */ /* 0x000362000c1e1900 */
[----:B------:R-:W-:-:S06]  /*0390*/  IMAD.WIDE R12, R15, 0x4, R10 ;  /* 0x000000040f0c7825 */ /* 0x000fcc00078e020a */
[----:B------:R-:W5:Y:S01]  /*03a0*/  LDG.E R12, desc[UR8][R12.64] ;  /* 0x000000080c0c7981 */ /* 0x000f62000c1e1900 */
[----:B------:R-:W-:Y:S01]  /*03b0*/  I2FP.F32.S32 R17, R17 ;  /* 0x0000001100117245 */ /* 0x000fe20000201400 */
[----:B------:R-:W-:-:S04]  /*03c0*/  UIADD3 UR7, UPT, UPT, UR7, 0x8, URZ ;  /* 0x0000000807077890 */ /* 0x000fc8000fffe0ff */
[----:B------:R-:W-:Y:S01]  /*03d0*/  UISETP.NE.AND UP1, UPT, UR7, URZ, UPT ;  /* 0x000000ff0700728c */ /* 0x000fe2000bf25270 */
[----:B0-----:R-:W-:Y:S02]  /*03e0*/  IADD3 R2, P0, PT, R2, 0x20, RZ ;  /* 0x0000002002027810 */ /* 0x001fe40007f1e0ff */
[----:B------:R-:W-:Y:S02]  /*03f0*/  LEA R18, R15, R18, 0x3 ;  /* 0x000000120f127211 */ /* 0x000fe400078e18ff */
[----:B------:R-:W-:Y:S01]  /*0400*/  IADD3.X R3, PT, PT, RZ, R3, RZ, P0, !PT ;  /* 0x00000003ff037210 */ /* 0x000fe200007fe4ff */
[----:B--2---:R-:W-:-:S06]  /*0410*/  FFMA R17, R20, R19, R17 ;  /* 0x0000001314117223 */ /* 0x004fcc0000000011 */
[----:B------:R-:W0:Y:S02]  /*0420*/  F2I.TRUNC.NTZ R17, R17 ;  /* 0x0000001100117305 */ /* 0x000e24000020f100 */
[----:B0-----:R-:W-:-:S05]  /*0430*/  I2FP.F32.S32 R19, R17 ;  /* 0x0000001100137245 */ /* 0x001fca0000201400 */
[----:B---3--:R-:W-:-:S06]  /*0440*/  FFMA R19, R26, R21, R19 ;  /* 0x000000151a137223 */ /* 0x008fcc0000000013 */
[----:B------:R-:W0:Y:S02]  /*0450*/  F2I.TRUNC.NTZ R19, R19 ;  /* 0x0000001300137305 */ /* 0x000e24000020f100 */
[----:B0-----:R-:W-:-:S05]  /*0460*/  I2FP.F32.S32 R9, R19 ;  /* 0x0000001300097245 */ /* 0x001fca0000201400 */
[----:B----4-:R-:W-:-:S06]  /*0470*/  FFMA R9, R24, R25, R9 ;  /* 0x0000001918097223 */ /* 0x010fcc0000000009 */
[----:B------:R-:W1:Y:S02]  /*0480*/  F2I.TRUNC.NTZ R9, R9 ;  /* 0x0000000900097305 */ /* 0x000e64000020f100 */
[----:B-1----:R-:W-:-:S05]  /*0490*/  I2FP.F32.S32 R11, R9 ;  /* 0x00000009000b7245 */ /* 0x002fca0000201400 */
[----:B-----5:R-:W-:-:S06]  /*04a0*/  FFMA R11, R22, R23, R11 ;  /* 0x00000017160b7223 */ /* 0x020fcc000000000b */
[----:B------:R-:W0:Y:S02]  /*04b0*/  F2I.TRUNC.NTZ R11, R11 ;  /* 0x0000000b000b7305 */ /* 0x000e24000020f100 */
[----:B0-----:R-:W-:-:S05]  /*04c0*/  I2FP.F32.S32 R8, R11 ;  /* 0x0000000b00087245 */ /* 0x001fca0000201400 */
[----:B------:R-:W-:-:S06]  /*04d0*/  FFMA R8, R27, R28, R8 ;  /* 0x0000001c1b087223 */ /* 0x000fcc0000000008 */
        /* <DEDUP_REMOVED lines=8> */
[----:B------:R-:W-:-:S04]  /*0560*/  FFMA R6, R7, R12, R6 ;  /* 0x0000000c07067223 */ /* 0x000fc80000000006 */
[----:B------:R0:W1:Y:S01]  /*0570*/  F2I.TRUNC.NTZ R17, R6 ;  /* 0x0000000600117305 */ /* 0x000062000020f100 */
[----:B------:R-:W-:Y:S05]  /*0580*/  BRA.U UP1, `(.L_x_2) ;  /* 0xfffffffd01247547 */ /* 0x000fea000b83ffff */
.L_x_1:
[----:B------:R-:W-:Y:S05]  /*0590*/  BRA.U !UP0, `(.L_x_3) ;  /* 0x00000005083c7547 */ /* 0x000fea000b800000 */
[----:B------:R-:W-:Y:S02]  /*05a0*/  UISETP.GE.U32.AND UP0, UPT, UR6, 0x4, UPT ;  /* 0x000000040600788c */ /* 0x000fe4000bf06070 */
[----:B------:R-:W-:-:S04]  /*05b0*/  ULOP3.LUT UR7, UR5, 0x3, URZ, 0xc0, !UPT ;  /* 0x0000000305077892 */ /* 0x000fc8000f8ec0ff */
[----:B------:R-:W-:-:S03]  /*05c0*/  UISETP.NE.AND UP1, UPT, UR7, URZ, UPT ;  /* 0x000000ff0700728c */ /* 0x000fc6000bf25270 */
[----:B------:R-:W-:Y:S08]  /*05d0*/  BRA.U !UP0, `(.L_x_4) ;  /* 0x00000001088c7547 */ /* 0x000ff0000b800000 */
[----:B------:R-:W2:Y:S01]  /*05e0*/  LDC.64 R4, c[0x0][0x380] ;  /* 0x0000e000ff047b82 */ /* 0x000ea20000000a00 */
[----:B------:R-:W-:Y:S01]  /*05f0*/  IADD3 R3, PT, PT, R16, UR4, RZ ;  /* 0x0000000410037c10 */ /* 0x000fe2000fffe0ff */
[----:B------:R-:W-:Y:S01]  /*0600*/  IMAD R9, R15, UR4, R14 ;  /* 0x000000040f097c24 */ /* 0x000fe2000f8e020e */
[----:B------:R-:W3:Y:S05]  /*0610*/  LDCU.64 UR10, c[0x0][0x380] ;  /* 0x00007000ff0a77ac */ /* 0x000eea0008000a00 */
[----:B0-----:R-:W0:Y:S01]  /*0620*/  LDC.64 R6, c[0x0][0x388] ;  /* 0x0000e200ff067b82 */ /* 0x001e220000000a00 */
[----:B--2---:R-:W-:-:S05]  /*0630*/  IMAD.WIDE.U32 R4, R3, 0x4, R4 ;  /* 0x0000000403047825 */ /* 0x004fca00078e0004 */
[----:B------:R2:W4:Y:S01]  /*0640*/  LDG.E R12, desc[UR8][R4.64] ;  /* 0x00000008040c7981 */ /* 0x000522000c1e1900 */
[----:B0-----:R-:W-:-:S05]  /*0650*/  IMAD.WIDE R6, R9, 0x4, R6 ;  /* 0x0000000409067825 */ /* 0x001fca00078e0206 */
[----:B------:R-:W4:Y:S01]  /*0660*/  LDG.E R13, desc[UR8][R6.64] ;  /* 0x00000008060d7981 */ /* 0x000f22000c1e1900 */
[----:B------:R-:W-:-:S04]  /*0670*/  IADD3 R3, P0, PT, R16, UR4, RZ ;  /* 0x0000000410037c10 */ /* 0x000fc8000ff1e0ff */
[----:B------:R-:W-:Y:S02]  /*0680*/  IADD3.X R8, PT, PT, RZ, RZ, RZ, P0, !PT ;  /* 0x000000ffff087210 */ /* 0x000fe400007fe4ff */
[----:B---3--:R-:W-:-:S04]  /*0690*/  LEA R2, P0, R3, UR10, 0x2 ;  /* 0x0000000a03027c11 */ /* 0x008fc8000f8010ff */
[----:B------:R-:W-:Y:S01]  /*06a0*/  LEA.HI.X R3, R3, UR11, R8, 0x2, P0 ;  /* 0x0000000b03037c11 */ /* 0x000fe200080f1408 */
[----:B------:R-:W-:-:S04]  /*06b0*/  IMAD.WIDE R8, R15, 0x4, R6 ;  /* 0x000000040f087825 */ /* 0x000fc800078e0206 */
[----:B------:R-:W3:Y:S04]  /*06c0*/  LDG.E R18, desc[UR8][R2.64+0x4] ;  /* 0x0000040802127981 */ /* 0x000ee8000c1e1900 */
[----:B------:R-:W3:Y:S01]  /*06d0*/  LDG.E R19, desc[UR8][R8.64] ;  /* 0x0000000808137981 */ /* 0x000ee2000c1e1900 */
[----:B------:R-:W-:-:S03]  /*06e0*/  IMAD.WIDE R10, R15, 0x4, R8 ;  /* 0x000000040f0a7825 */ /* 0x000fc600078e0208 */
[----:B------:R-:W5:Y:S04]  /*06f0*/  LDG.E R20, desc[UR8][R2.64+0x8] ;  /* 0x0000080802147981 */ /* 0x000f68000c1e1900 */
[----:B------:R-:W5:Y:S01]  /*0700*/  LDG.E R21, desc[UR8][R10.64] ;  /* 0x000000080a157981 */ /* 0x000f62000c1e1900 */
[----:B--2---:R-:W-:-:S03]  /*0710*/  IMAD.WIDE R4, R15, 0x4, R10 ;  /* 0x000000040f047825 */ /* 0x004fc600078e020a */
[----:B------:R0:W2:Y:S04]  /*0720*/  LDG.E R6, desc[UR8][R2.64+0xc] ;  /* 0x00000c0802067981 */ /* 0x0000a8000c1e1900 */
[----:B------:R-:W2:Y:S01]  /*0730*/  LDG.E R5, desc[UR8][R4.64] ;  /* 0x0000000804057981 */ /* 0x000ea2000c1e1900 */
[----:B-1----:R-:W-:Y:S01]  /*0740*/  I2FP.F32.S32 R17, R17 ;  /* 0x0000001100117245 */ /* 0x002fe20000201400 */
[----:B------:R-:W-:-:S04]  /*0750*/  UIADD3 UR4, UPT, UPT, UR4, 0x4, URZ ;  /* 0x0000000404047890 */ /* 0x000fc8000fffe0ff */
[----:B----4-:R-:W-:-:S06]  /*0760*/  FFMA R12, R12, R13, R17 ;  /* 0x0000000d0c0c7223 */ /* 0x010fcc0000000011 */
[----:B------:R-:W1:Y:S02]  /*0770*/  F2I.TRUNC.NTZ R12, R12 ;  /* 0x0000000c000c7305 */ /* 0x000e64000020f100 */
[----:B-1----:R-:W-:-:S05]  /*0780*/  I2FP.F32.S32 R7, R12 ;  /* 0x0000000c00077245 */ /* 0x002fca0000201400 */
[----:B---3--:R-:W-:-:S06]  /*0790*/  FFMA R7, R18, R19, R7 ;  /* 0x0000001312077223 */ /* 0x008fcc0000000007 */
[----:B------:R-:W1:Y:S02]  /*07a0*/  F2I.TRUNC.NTZ R7, R7 ;  /* 0x0000000700077305 */ /* 0x000e64000020f100 */
[----:B-1----:R-:W-:-:S05]  /*07b0*/  I2FP.F32.S32 R9, R7 ;  /* 0x0000000700097245 */ /* 0x002fca0000201400 */
[----:B-----5:R-:W-:-:S06]  /*07c0*/  FFMA R9, R20, R21, R9 ;  /* 0x0000001514097223 */ /* 0x020fcc0000000009 */
[----:B------:R-:W0:Y:S02]  /*07d0*/  F2I.TRUNC.NTZ R9, R9 ;  /* 0x0000000900097305 */ /* 0x000e24000020f100 */
[----:B0-----:R-:W-:-:S05]  /*07e0*/  I2FP.F32.S32 R3, R9 ;  /* 0x0000000900037245 */ /* 0x001fca0000201400 */
[----:B--2---:R-:W-:-:S04]  /*07f0*/  FFMA R3, R6, R5, R3 ;  /* 0x0000000506037223 */ /* 0x004fc80000000003 */
[----:B------:R2:W3:Y:S03]  /*0800*/  F2I.TRUNC.NTZ R17, R3 ;  /* 0x0000000300117305 */ /* 0x0004e6000020f100 */
.L_x_4:
[----:B------:R-:W-:Y:S05]  /*0810*/  BRA.U !UP1, `(.L_x_3) ;  /* 0x00000001099c7547 */ /* 0x000fea000b800000 */
[----:B------:R-:W-:Y:S02]  /*0820*/  UISETP.NE.AND UP0, UPT, UR7, 0x1, UPT ;  /* 0x000000010700788c */ /* 0x000fe4000bf05270 */
[----:B------:R-:W-:-:S04]  /*0830*/  ULOP3.LUT UR5, UR5, 0x1, URZ, 0xc0, !UPT ;  /* 0x0000000105057892 */ /* 0x000fc8000f8ec0ff */
[----:B------:R-:W-:-:S03]  /*0840*/  UISETP.NE.U32.AND UP1, UPT, UR5, 0x1, UPT ;  /* 0x000000010500788c */ /* 0x000fc6000bf25070 */
[----:B------:R-:W-:Y:S08]  /*0850*/  BRA.U !UP0, `(.L_x_5) ;  /* 0x00000001085c7547 */ /* 0x000ff0000b800000 */
[----:B--2---:R-:W2:Y:S01]  /*0860*/  LDC.64 R2, c[0x0][0x380] ;  /* 0x0000e000ff027b82 */ /* 0x004ea20000000a00 */
[----:B------:R-:W-:Y:S01]  /*0870*/  IADD3 R7, PT, PT, R16, UR4, RZ ;  /* 0x0000000410077c10 */ /* 0x000fe2000fffe0ff */
[----:B------:R-:W-:Y:S01]  /*0880*/  IMAD R9, R15, UR4, R14 ;  /* 0x000000040f097c24 */ /* 0x000fe2000f8e020e */
[----:B------:R-:W0:Y:S05]  /*0890*/  LDCU.64 UR6, c[0x0][0x380] ;  /* 0x00007000ff0677ac */ /* 0x000e2a0008000a00 */
[----:B------:R-:W4:Y:S01]  /*08a0*/  LDC.64 R4, c[0x0][0x388] ;  /* 0x0000e200ff047b82 */ /* 0x000f220000000a00 */
[----:B--2---:R-:W-:-:S06]  /*08b0*/  IMAD.WIDE.U32 R2, R7, 0x4, R2 ;  /* 0x0000000407027825 */ /* 0x004fcc00078e0002 */
[----:B------:R-:W2:Y:S01]  /*08c0*/  LDG.E R2, desc[UR8][R2.64] ;  /* 0x0000000802027981 */ /* 0x000ea2000c1e1900 */
[----:B----4-:R-:W-:-:S05]  /*08d0*/  IMAD.WIDE R4, R9, 0x4, R4 ;  /* 0x0000000409047825 */ /* 0x010fca00078e0204 */
[----:B------:R-:W2:Y:S01]  /*08e0*/  LDG.E R11, desc[UR8][R4.64] ;  /* 0x00000008040b7981 */ /* 0x000ea2000c1e1900 */
[----:B------:R-:W-:-:S04]  /*08f0*/  IADD3 R7, P0, PT, R16, UR4, RZ ;  /* 0x0000000410077c10 */ /* 0x000fc8000ff1e0ff */
[----:B------:R-:W-:Y:S02]  /*0900*/  IADD3.X R8, PT, PT, RZ, RZ, RZ, P0, !PT ;  /* 0x000000ffff087210 */ /* 0x000fe400007fe4ff */
[----:B0-----:R-:W-:-:S04]  /*0910*/  LEA R6, P0, R7, UR6, 0x2 ;  /* 0x0000000607067c11 */ /* 0x001fc8000f8010ff */
[----:B------:R-:W-:Y:S01]  /*0920*/  LEA.HI.X R7, R7, UR7, R8, 0x2, P0 ;  /* 0x0000000707077c11 */ /* 0x000fe200080f1408 */
[----:B------:R-:W-:-:S04]  /*0930*/  IMAD.WIDE R8, R15, 0x4, R4 ;  /* 0x000000040f087825 */ /* 0x000fc800078e0204 */
[----:B------:R-:W4:Y:S04]  /*0940*/  LDG.E R6, desc[UR8][R6.64+0x4] ;  /* 0x0000040806067981 */ /* 0x000f28000c1e1900 */
[----:B------:R-:W4:Y:S01]  /*0950*/  LDG.E R9, desc[UR8][R8.64] ;  /* 0x0000000808097981 */ /* 0x000f22000c1e1900 */
[----:B-1-3--:R-:W-:Y:S01]  /*0960*/  I2FP.F32.S32 R17, R17 ;  /* 0x0000001100117245 */ /* 0x00afe20000201400 */
[----:B------:R-:W-:-:S04]  /*0970*/  UIADD3 UR4, UPT, UPT, UR4, 0x2, URZ ;  /* 0x0000000204047890 */ /* 0x000fc8000fffe0ff */
[----:B--2---:R-:W-:-:S06]  /*0980*/  FFMA R11, R2, R11, R17 ;  /* 0x0000000b020b7223 */ /* 0x004fcc0000000011 */
[----:B------:R-:W0:Y:S02]  /*0990*/  F2I.TRUNC.NTZ R11, R11 ;  /* 0x0000000b000b7305 */ /* 0x000e24000020f100 */
[----:B0-----:R-:W-:-:S05]  /*09a0*/  I2FP.F32.S32 R3, R11 ;  /* 0x0000000b00037245 */ /* 0x001fca0000201400 */
[----:B----4-:R-:W-:-:S04]  /*09b0*/  FFMA R3, R6, R9, R3 ;  /* 0x0000000906037223 */ /* 0x010fc80000000003 */
[----:B------:R4:W0:Y:S03]  /*09c0*/  F2I.TRUNC.NTZ R17, R3 ;  /* 0x0000000300117305 */ /* 0x000826000020f100 */
.L_x_5:
[----:B------:R-:W-:Y:S05]  /*09d0*/  BRA.U UP1, `(.L_x_3) ;  /* 0x00000001012c7547 */ /* 0x000fea000b800000 */
[----:B--2-4-:R-:W2:Y:S01]  /*09e0*/  LDC.64 R2, c[0x0][0x380] ;  /* 0x0000e000ff027b82 */ /* 0x014ea20000000a00 */
[----:B------:R-:W-:Y:S01]  /*09f0*/  IADD3 R7, PT, PT, R16, UR4, RZ ;  /* 0x0000000410077c10 */ /* 0x000fe2000fffe0ff */
[----:B------:R-:W-:-:S06]  /*0a00*/  IMAD R9, R15, UR4, R14 ;  /* 0x000000040f097c24 */ /* 0x000fcc000f8e020e */
[----:B------:R-:W4:Y:S01]  /*0a10*/  LDC.64 R4, c[0x0][0x388] ;  /* 0x0000e200ff047b82 */ /* 0x000f220000000a00 */
[----:B--2---:R-:W-:-:S06]  /*0a20*/  IMAD.WIDE.U32 R2, R7, 0x4, R2 ;  /* 0x0000000407027825 */ /* 0x004fcc00078e0002 */
[----:B------:R-:W2:Y:S01]  /*0a30*/  LDG.E R2, desc[UR8][R2.64] ;  /* 0x0000000802027981 */ /* 0x000ea2000c1e1900 */
[----:B----4-:R-:W-:-:S06]  /*0a40*/  IMAD.WIDE R4, R9, 0x4, R4 ;  /* 0x0000000409047825 */ /* 0x010fcc00078e0204 */
[----:B------:R-:W2:Y:S01]  /*0a50*/  LDG.E R5, desc[UR8][R4.64] ;  /* 0x0000000804057981 */ /* 0x000ea2000c1e1900 */
[----:B01-3--:R-:W-:-:S05]  /*0a60*/  I2FP.F32.S32 R17, R17 ;  /* 0x0000001100117245 */ /* 0x00bfca0000201400 */
[----:B--2---:R-:W-:-:S06]  /*0a70*/  FFMA R17, R2, R5, R17 ;  /* 0x0000000502117223 */ /* 0x004fcc0000000011 */
[----:B------:R-:W0:Y:S02]  /*0a80*/  F2I.TRUNC.NTZ R17, R17 ;  /* 0x0000001100117305 */ /* 0x000e24000020f100 */
.L_x_3:
[----:B01-3--:R-:W-:-:S07]  /*0a90*/  I2FP.F32.S32 R17, R17 ;  /* 0x0000001100117245 */ /* 0x00bfce0000201400 */
.L_x_0:
[----:B--2-4-:R-:W0:Y:S01]  /*0aa0*/  LDC.64 R2, c[0x0][0x390] ;  /* 0x0000e400ff027b82 */ /* 0x014e220000000a00 */
[----:B------:R-:W-:-:S04]  /*0ab0*/  IMAD R15, R0, R15, R14 ;  /* 0x0000000f000f7224 */ /* 0x000fc800078e020e */
[----:B0-----:R-:W-:-:S05]  /*0ac0*/  IMAD.WIDE R2, R15, 0x4, R2 ;  /* 0x000000040f027825 */ /* 0x001fca00078e0202 */
[----:B------:R-:W-:Y:S01]  /*0ad0*/  STG.E desc[UR8][R2.64], R17 ;  /* 0x0000001102007986 */ /* 0x000fe2000c101908 */
[----:B------:R-:W-:Y:S05]  /*0ae0*/  EXIT ;  /* 0x000000000000794d */ /* 0x000fea0003800000 */
.L_x_6:
[----:B------:R-:W-:-:S00]  /*0af0*/  BRA `(.L_x_6) ;  /* 0xfffffffc00fc7947 */ /* 0x000fc0000383ffff */
[----:B------:R-:W-:-:S00]  /*0b00*/  NOP ;  /* 0x0000000000007918 */ /* 0x000fc00000000000 */
[----:B------:R-:W-:-:S00]  /*0b10*/  NOP ;  /* 0x0000000000007918 */ /* 0x000fc00000000000 */
[----:B------:R-:W-:-:S00]  /*0b20*/  NOP ;  /* 0x0000000000007918 */ /* 0x000fc00000000000 */
[----:B------:R-:W-:-:S00]  /*0b30*/  NOP ;  /* 0x0000000000007918 */ /* 0x000fc00000000000 */
[----:B------:R-:W-:-:S00]  /*0b40*/  NOP ;  /* 0x0000000000007918 */ /* 0x000fc00000000000 */
[----:B------:R-:W-:-:S00]  /*0b50*/  NOP ;  /* 0x0000000000007918 */ /* 0x000fc00000000000 */
[----:B------:R-:W-:-:S00]  /*0b60*/  NOP ;  /* 0x0000000000007918 */ /* 0x000fc00000000000 */
[----:B------:R-:W-:-:S00]  /*0b70*/  NOP ;  /* 0x0000000000007918 */ /* 0x000fc00000000000 */
.L_x_7:


//--------------------- .nv.shared.reserved.0     --------------------------
	.section	.nv.shared.reserved.0,"aw",@nobits
	.weak		__nv_reservedSMEM_offset_0_alias
	.size		__nv_reservedSMEM_offset_0_alias, 0, 64
	.other		__nv_reservedSMEM_offset_0_alias,@"STO_CUDA_RESERVED_SHARED STV_DEFAULT"
__nv_reservedSMEM_offset_0_alias:
	.zero		0
	.zero		64


//--------------------- .nv.constant0._Z9mm_kernelPfS_S_iii --------------------------
	.section	.nv.constant0._Z9mm_kernelPfS_S_iii,"a",@progbits
	.sectionflags	@""
	.align	4
.nv.constant0._Z9mm_kernelPfS_S_iii:
	.zero		932


//--------------------- SYMBOLS --------------------------

	.type		.nv.reservedSmem.offset0,@object
	.size		.nv.reservedSmem.offset0,0x4
